//
// Generated by NVIDIA NVVM Compiler
//
// Compiler Build ID: CL-36424714
// Cuda compilation tools, release 13.0, V13.0.88
// Based on NVVM 20.0.0
//

.version 9.0
.target sm_100
.address_size 64

	// .globl	_Z4vAddPiS_S_i

.visible .entry _Z4vAddPiS_S_i(
	.param .u64 .ptr .align 1 _Z4vAddPiS_S_i_param_0,
	.param .u64 .ptr .align 1 _Z4vAddPiS_S_i_param_1,
	.param .u64 .ptr .align 1 _Z4vAddPiS_S_i_param_2,
	.param .u32 _Z4vAddPiS_S_i_param_3
)
{
	.reg .pred 	%p<2>;
	.reg .b32 	%r<9>;
	.reg .b64 	%rd<11>;

	ld.param.u64 	%rd1, [_Z4vAddPiS_S_i_param_0];
	ld.param.u64 	%rd2, [_Z4vAddPiS_S_i_param_1];
	ld.param.u64 	%rd3, [_Z4vAddPiS_S_i_param_2];
	ld.param.u32 	%r2, [_Z4vAddPiS_S_i_param_3];
	mov.u32 	%r3, %ntid.x;
	mov.u32 	%r4, %ctaid.x;
	mov.u32 	%r5, %tid.x;
	mad.lo.s32 	%r1, %r3, %r4, %r5;
	setp.ge.s32 	%p1, %r1, %r2;
	@%p1 bra 	$L__BB0_2;
	cvta.to.global.u64 	%rd4, %rd1;
	cvta.to.global.u64 	%rd5, %rd2;
	cvta.to.global.u64 	%rd6, %rd3;
	mul.wide.s32 	%rd7, %r1, 4;
	add.s64 	%rd8, %rd4, %rd7;
	ld.global.u32 	%r6, [%rd8];
	add.s64 	%rd9, %rd5, %rd7;
	ld.global.u32 	%r7, [%rd9];
	add.s32 	%r8, %r7, %r6;
	add.s64 	%rd10, %rd6, %rd7;
	st.global.u32 	[%rd10], %r8;
$L__BB0_2:
	ret;

}


// ===== COMPILED SASS (sm_100) =====

	.target	sm_100

	.elftype	@"ET_EXEC"


//--------------------- .note.nv.tkinfo           --------------------------
	.section	.note.nv.tkinfo,"",@"SHT_NOTE"
	.sectionflags	@"SHF_NOTE_NV_TKINFO"
	.tkinfo
        /*0018*/ 	.word	0x00000002
        /*0030*/ 	.string	""
        /*0030*/ 	.string	"ptxas"
        /*0030*/ 	.string	"Cuda compilation tools, release 13.0, V13.0.88"
        /*0030*/ 	.string	"Build cuda_13.0.r13.0/compiler.36424714_0"
        /*0030*/ 	.string	"-arch sm_100 -m 64 "



//--------------------- .note.nv.cuinfo           --------------------------
	.section	.note.nv.cuinfo,"",@"SHT_NOTE"
	.sectionflags	@"SHF_NOTE_NV_CUINFO"
        /*0018*/ 	.short	0x0002
        /*001a*/ 	.short	0x0064
        /*001c*/ 	.short	0x0082
	.zero		2


//--------------------- .nv.info                  --------------------------
	.section	.nv.info,"",@"SHT_CUDA_INFO"
	.align	4


	//----- nvinfo : EIATTR_REGCOUNT
	.align		4
        /*0000*/ 	.byte	0x04, 0x2f
        /*0002*/ 	.short	(.L_1 - .L_0)
	.align		4
.L_0:
        /*0004*/ 	.word	index@(_Z4vAddPiS_S_i)
        /*0008*/ 	.word	0x0000000c


	//----- nvinfo : EIATTR_FRAME_SIZE
	.align		4
.L_1:
        /*000c*/ 	.byte	0x04, 0x11
        /*000e*/ 	.short	(.L_3 - .L_2)
	.align		4
.L_2:
        /*0010*/ 	.word	index@(_Z4vAddPiS_S_i)
        /*0014*/ 	.word	0x00000000


	//----- nvinfo : EIATTR_MIN_STACK_SIZE
	.align		4
.L_3:
        /*0018*/ 	.byte	0x04, 0x12
        /*001a*/ 	.short	(.L_5 - .L_4)
	.align		4
.L_4:
        /*001c*/ 	.word	index@(_Z4vAddPiS_S_i)
        /*0020*/ 	.word	0x00000000
.L_5:


//--------------------- .nv.compat                --------------------------
	.section	.nv.compat,"",@"SHT_CUDA_COMPAT_INFO"
	.align	4
        /*0000*/ 	.byte	0x02, 0x09, 0x00, 0x00, 0x02, 0x02, 0x01, 0x00, 0x02, 0x05, 0x05, 0x00, 0x03, 0x07, 0x01, 0x01
        /*0010*/ 	.byte	0x02, 0x03, 0x00, 0x00, 0x02, 0x06, 0x01, 0x00, 0x04, 0x0b, 0x08, 0x00, 0x09, 0x00, 0x00, 0x00
        /*0020*/ 	.byte	0x00, 0x00, 0x00, 0x00


//--------------------- .nv.info._Z4vAddPiS_S_i   --------------------------
	.section	.nv.info._Z4vAddPiS_S_i,"",@"SHT_CUDA_INFO"
	.sectionflags	@""
	.align	4


	//----- nvinfo : EIATTR_CUDA_API_VERSION
	.align		4
        /*0000*/ 	.byte	0x04, 0x37
        /*0002*/ 	.short	(.L_7 - .L_6)
.L_6:
        /*0004*/ 	.word	0x00000082


	//----- nvinfo : EIATTR_KPARAM_INFO
	.align		4
.L_7:
        /*0008*/ 	.byte	0x04, 0x17
        /*000a*/ 	.short	(.L_9 - .L_8)
.L_8:
        /*000c*/ 	.word	0x00000000
        /*0010*/ 	.short	0x0003
        /*0012*/ 	.short	0x0018
        /*0014*/ 	.byte	0x00, 0xf0, 0x11, 0x00


	//----- nvinfo : EIATTR_KPARAM_INFO
	.align		4
.L_9:
        /*0018*/ 	.byte	0x04, 0x17
        /*001a*/ 	.short	(.L_11 - .L_10)
.L_10:
        /*001c*/ 	.word	0x00000000
        /*0020*/ 	.short	0x0002
        /*0022*/ 	.short	0x0010
        /*0024*/ 	.byte	0x00, 0xf5, 0x21, 0x00


	//----- nvinfo : EIATTR_KPARAM_INFO
	.align		4
.L_11:
        /*0028*/ 	.byte	0x04, 0x17
        /*002a*/ 	.short	(.L_13 - .L_12)
.L_12:
        /*002c*/ 	.word	0x00000000
        /*0030*/ 	.short	0x0001
        /*0032*/ 	.short	0x0008
        /*0034*/ 	.byte	0x00, 0xf5, 0x21, 0x00


	//----- nvinfo : EIATTR_KPARAM_INFO
	.align		4
.L_13:
        /*0038*/ 	.byte	0x04, 0x17
        /*003a*/ 	.short	(.L_15 - .L_14)
.L_14:
        /*003c*/ 	.word	0x00000000
        /*0040*/ 	.short	0x0000
        /*0042*/ 	.short	0x0000
        /*0044*/ 	.byte	0x00, 0xf5, 0x21, 0x00


	//----- nvinfo : EIATTR_SPARSE_MMA_MASK
	.align		4
.L_15:
        /*0048*/ 	.byte	0x03, 0x50
        /*004a*/ 	.short	0x0000


	//----- nvinfo : EIATTR_MAXREG_COUNT
	.align		4
        /*004c*/ 	.byte	0x03, 0x1b
        /*004e*/ 	.short	0x00ff


	//----- nvinfo : EIATTR_MERCURY_ISA_VERSION
	.align		4
        /*0050*/ 	.byte	0x03, 0x5f
        /*0052*/ 	.short	0x0101


	//----- nvinfo : EIATTR_VRC_CTA_INIT_COUNT
	.align		4
        /*0054*/ 	.byte	0x02, 0x4a
	.zero		1
	.zero		1


	//----- nvinfo : EIATTR_EXIT_INSTR_OFFSETS
	.align		4
        /*0058*/ 	.byte	0x04, 0x1c
        /*005a*/ 	.short	(.L_17 - .L_16)


	//   ....[0]....
.L_16:
        /*005c*/ 	.word	0x00000070


	//   ....[1]....
        /*0060*/ 	.word	0x00000130


	//----- nvinfo : EIATTR_CBANK_PARAM_SIZE
	.align		4
.L_17:
        /*0064*/ 	.byte	0x03, 0x19
        /*0066*/ 	.short	0x001c


	//----- nvinfo : EIATTR_PARAM_CBANK
	.align		4
        /*0068*/ 	.byte	0x04, 0x0a
        /*006a*/ 	.short	(.L_19 - .L_18)
	.align		4
.L_18:
        /*006c*/ 	.word	index@(.nv.constant0._Z4vAddPiS_S_i)
        /*0070*/ 	.short	0x0380
        /*0072*/ 	.short	0x001c


	//----- nvinfo : EIATTR_SW_WAR
	.align		4
.L_19:
        /*0074*/ 	.byte	0x04, 0x36
        /*0076*/ 	.short	(.L_21 - .L_20)
.L_20:
        /*0078*/ 	.word	0x00000008
.L_21:


//--------------------- .nv.callgraph             --------------------------
	.section	.nv.callgraph,"",@"SHT_CUDA_CALLGRAPH"
	.align	4
	.sectionentsize	8
	.align		4
        /*0000*/ 	.word	0x00000000
	.align		4
        /*0004*/ 	.word	0xffffffff
	.align		4
        /*0008*/ 	.word	0x00000000
	.align		4
        /*000c*/ 	.word	0xfffffffe
	.align		4
        /*0010*/ 	.word	0x00000000
	.align		4
        /*0014*/ 	.word	0xfffffffd
	.align		4
        /*0018*/ 	.word	0x00000000
	.align		4
        /*001c*/ 	.word	0xfffffffc


//--------------------- .text._Z4vAddPiS_S_i      --------------------------
	.section	.text._Z4vAddPiS_S_i,"ax",@progbits
	.align	128
        .global         _Z4vAddPiS_S_i
        .type           _Z4vAddPiS_S_i,@function
        .size           _Z4vAddPiS_S_i,(.L_x_1 - _Z4vAddPiS_S_i)
        .other          _Z4vAddPiS_S_i,@"STO_CUDA_ENTRY STV_DEFAULT"
_Z4vAddPiS_S_i:
.text._Z4vAddPiS_S_i:
[----:B------:R-:W-:Y:S01]  /*0000*/  LDC R1, c[0x0][0x37c] ;  /* 0x0000df00ff017b82 */ /* 0x000fe20000000800 */
[----:B------:R-:W0:Y:S01]  /*0010*/  S2R R9, SR_CTAID.X ;  /* 0x0000000000097919 */ /* 0x000e220000002500 */
[----:B------:R-:W0:Y:S01]  /*0020*/  LDCU UR4, c[0x0][0x360] ;  /* 0x00006c00ff0477ac */ /* 0x000e220008000800 */
[----:B------:R-:W0:Y:S01]  /*0030*/  S2R R0, SR_TID.X ;  /* 0x0000000000007919 */ /* 0x000e220000002100 */
[----:B------:R-:W1:Y:S01]  /*0040*/  LDCU UR5, c[0x0][0x398] ;  /* 0x00007300ff0577ac */ /* 0x000e620008000800 */
[----:B0-----:R-:W-:-:S05]  /*0050*/  IMAD R9, R9, UR4, R0 ;  /* 0x0000000409097c24 */ /* 0x001fca000f8e0200 */
[----:B-1----:R-:W-:-:S13]  /*0060*/  ISETP.GE.AND P0, PT, R9, UR5, PT ;  /* 0x0000000509007c0c */ /* 0x002fda000bf06270 */
[----:B------:R-:W-:Y:S05]  /*0070*/  @P0 EXIT ;  /* 0x000000000000094d */ /* 0x000fea0003800000 */
[----:B------:R-:W0:Y:S01]  /*0080*/  LDC.64 R2, c[0x0][0x380] ;  /* 0x0000e000ff027b82 */ /* 0x000e220000000a00 */
[----:B------:R-:W1:Y:S07]  /*0090*/  LDCU.64 UR4, c[0x0][0x358] ;  /* 0x00006b00ff0477ac */ /* 0x000e6e0008000a00 */
[----:B------:R-:W2:Y:S08]  /*00a0*/  LDC.64 R4, c[0x0][0x388] ;  /* 0x0000e200ff047b82 */ /* 0x000eb00000000a00 */
[----:B------:R-:W3:Y:S01]  /*00b0*/  LDC.64 R6, c[0x0][0x390] ;  /* 0x0000e400ff067b82 */ /* 0x000ee20000000a00 */
[----:B0-----:R-:W-:-:S06]  /*00c0*/  IMAD.WIDE R2, R9, 0x4, R2 ;  /* 0x0000000409027825 */ /* 0x001fcc00078e0202 */
[----:B-1----:R-:W4:Y:S01]  /*00d0*/  LDG.E R2, desc[UR4][R2.64] ;  /* 0x0000000402027981 */ /* 0x002f22000c1e1900 */
[----:B--2---:R-:W-:-:S06]  /*00e0*/  IMAD.WIDE R4, R9, 0x4, R4 ;  /* 0x0000000409047825 */ /* 0x004fcc00078e0204 */
[----:B------:R-:W4:Y:S01]  /*00f0*/  LDG.E R5, desc[UR4][R4.64] ;  /* 0x0000000404057981 */ /* 0x000f22000c1e1900 */
[----:B---3--:R-:W-:Y:S01]  /*0100*/  IMAD.WIDE R6, R9, 0x4, R6 ;  /* 0x0000000409067825 */ /* 0x008fe200078e0206 */
[----:B----4-:R-:W-:-:S05]  /*0110*/  IADD3 R9, PT, PT, R2, R5, RZ ;  /* 0x0000000502097210 */ /* 0x010fca0007ffe0ff */
[----:B------:R-:W-:Y:S01]  /*0120*/  STG.E desc[UR4][R6.64], R9 ;  /* 0x0000000906007986 */ /* 0x000fe2000c101904 */
[----:B------:R-:W-:Y:S05]  /*0130*/  EXIT ;  /* 0x000000000000794d */ /* 0x000fea0003800000 */
.L_x_0:
[----:B------:R-:W-:-:S00]  /*0140*/  BRA `(.L_x_0) ;  /* 0xfffffffc00fc7947 */ /* 0x000fc0000383ffff */
[----:B------:R-:W-:-:S00]  /*0150*/  NOP ;  /* 0x0000000000007918 */ /* 0x000fc00000000000 */
        /* <DEDUP_REMOVED lines=10> */
.L_x_1:


//--------------------- .nv.shared.reserved.0     --------------------------
	.section	.nv.shared.reserved.0,"aw",@nobits
	.weak		__nv_reservedSMEM_offset_0_alias
	.size		__nv_reservedSMEM_offset_0_alias, 0, 64
	.other		__nv_reservedSMEM_offset_0_alias,@"STO_CUDA_RESERVED_SHARED STV_DEFAULT"
__nv_reservedSMEM_offset_0_alias:
	.zero		0
	.zero		64


//--------------------- .nv.constant0._Z4vAddPiS_S_i --------------------------
	.section	.nv.constant0._Z4vAddPiS_S_i,"a",@progbits
	.sectionflags	@""
	.align	4
.nv.constant0._Z4vAddPiS_S_i:
	.zero		924


//--------------------- SYMBOLS --------------------------

	.type		.nv.reservedSmem.offset0,@object
	.size		.nv.reservedSmem.offset0,0x4
